//
// Generated by NVIDIA NVVM Compiler
//
// Compiler Build ID: CL-36424714
// Cuda compilation tools, release 13.0, V13.0.88
// Based on NVVM 20.0.0
//

.version 9.0
.target sm_100
.address_size 64

	// .globl	_Z7iteratePc

.visible .entry _Z7iteratePc(
	.param .u64 .ptr .align 1 _Z7iteratePc_param_0
)
{
	.reg .pred 	%p<11>;
	.reg .b16 	%rs<2>;
	.reg .b32 	%r<15>;
	.reg .b32 	%f<129>;
	.reg .b64 	%rd<5>;

	ld.param.u64 	%rd1, [_Z7iteratePc_param_0];
	mov.u32 	%r5, %ctaid.x;
	mov.u32 	%r6, %ntid.x;
	mov.u32 	%r7, %tid.x;
	mad.lo.s32 	%r1, %r5, %r6, %r7;
	mul.hi.s32 	%r8, %r1, 1284476201;
	shr.u32 	%r9, %r8, 31;
	shr.s32 	%r10, %r8, 5;
	add.s32 	%r11, %r10, %r9;
	mul.lo.s32 	%r12, %r11, 107;
	sub.s32 	%r13, %r1, %r12;
	cvt.rn.f32.s32 	%f7, %r13;
	div.rn.f32 	%f8, %f7, 0f42D60000;
	add.f32 	%f9, %f8, 0fBF000000;
	mul.f32 	%f1, %f9, 0f40400000;
	cvt.rn.f32.s32 	%f10, %r11;
	div.rn.f32 	%f11, %f10, 0fC2700000;
	add.f32 	%f12, %f11, 0f3F000000;
	mul.f32 	%f2, %f12, 0f40AB3333;
	mov.b32 	%r14, 0;
	mov.f32 	%f127, %f2;
	mov.f32 	%f128, %f1;
$L__BB0_1:
	abs.f32 	%f13, %f128;
	abs.f32 	%f14, %f127;
	max.f32 	%f16, %f13, %f14;
	setp.ltu.f32 	%p1, %f16, 0f40000000;
	selp.f32 	%f17, 0f00000000, 0f40400000, %p1;
	mul.f32 	%f18, %f128, %f128;
	mul.f32 	%f19, %f127, %f127;
	sub.f32 	%f20, %f18, %f19;
	add.f32 	%f21, %f1, %f20;
	selp.f32 	%f22, 0f3F800000, 0f00000000, %p1;
	fma.rn.f32 	%f23, %f21, %f22, %f17;
	add.f32 	%f24, %f128, %f128;
	fma.rn.f32 	%f25, %f24, %f127, %f2;
	fma.rn.f32 	%f26, %f25, %f22, %f17;
	abs.f32 	%f27, %f23;
	abs.f32 	%f28, %f26;
	max.f32 	%f30, %f27, %f28;
	setp.ltu.f32 	%p2, %f30, 0f40000000;
	selp.f32 	%f31, 0f00000000, 0f40400000, %p2;
	mul.f32 	%f32, %f23, %f23;
	mul.f32 	%f33, %f26, %f26;
	sub.f32 	%f34, %f32, %f33;
	add.f32 	%f35, %f1, %f34;
	selp.f32 	%f36, 0f3F800000, 0f00000000, %p2;
	fma.rn.f32 	%f37, %f35, %f36, %f31;
	add.f32 	%f38, %f23, %f23;
	fma.rn.f32 	%f39, %f38, %f26, %f2;
	fma.rn.f32 	%f40, %f39, %f36, %f31;
	abs.f32 	%f41, %f37;
	abs.f32 	%f42, %f40;
	max.f32 	%f44, %f41, %f42;
	setp.ltu.f32 	%p3, %f44, 0f40000000;
	selp.f32 	%f45, 0f00000000, 0f40400000, %p3;
	mul.f32 	%f46, %f37, %f37;
	mul.f32 	%f47, %f40, %f40;
	sub.f32 	%f48, %f46, %f47;
	add.f32 	%f49, %f1, %f48;
	selp.f32 	%f50, 0f3F800000, 0f00000000, %p3;
	fma.rn.f32 	%f51, %f49, %f50, %f45;
	add.f32 	%f52, %f37, %f37;
	fma.rn.f32 	%f53, %f52, %f40, %f2;
	fma.rn.f32 	%f54, %f53, %f50, %f45;
	abs.f32 	%f55, %f51;
	abs.f32 	%f56, %f54;
	max.f32 	%f58, %f55, %f56;
	setp.ltu.f32 	%p4, %f58, 0f40000000;
	selp.f32 	%f59, 0f00000000, 0f40400000, %p4;
	mul.f32 	%f60, %f51, %f51;
	mul.f32 	%f61, %f54, %f54;
	sub.f32 	%f62, %f60, %f61;
	add.f32 	%f63, %f1, %f62;
	selp.f32 	%f64, 0f3F800000, 0f00000000, %p4;
	fma.rn.f32 	%f65, %f63, %f64, %f59;
	add.f32 	%f66, %f51, %f51;
	fma.rn.f32 	%f67, %f66, %f54, %f2;
	fma.rn.f32 	%f68, %f67, %f64, %f59;
	abs.f32 	%f69, %f65;
	abs.f32 	%f70, %f68;
	max.f32 	%f72, %f69, %f70;
	setp.ltu.f32 	%p5, %f72, 0f40000000;
	selp.f32 	%f73, 0f00000000, 0f40400000, %p5;
	mul.f32 	%f74, %f65, %f65;
	mul.f32 	%f75, %f68, %f68;
	sub.f32 	%f76, %f74, %f75;
	add.f32 	%f77, %f1, %f76;
	selp.f32 	%f78, 0f3F800000, 0f00000000, %p5;
	fma.rn.f32 	%f79, %f77, %f78, %f73;
	add.f32 	%f80, %f65, %f65;
	fma.rn.f32 	%f81, %f80, %f68, %f2;
	fma.rn.f32 	%f82, %f81, %f78, %f73;
	abs.f32 	%f83, %f79;
	abs.f32 	%f84, %f82;
	max.f32 	%f86, %f83, %f84;
	setp.ltu.f32 	%p6, %f86, 0f40000000;
	selp.f32 	%f87, 0f00000000, 0f40400000, %p6;
	mul.f32 	%f88, %f79, %f79;
	mul.f32 	%f89, %f82, %f82;
	sub.f32 	%f90, %f88, %f89;
	add.f32 	%f91, %f1, %f90;
	selp.f32 	%f92, 0f3F800000, 0f00000000, %p6;
	fma.rn.f32 	%f93, %f91, %f92, %f87;
	add.f32 	%f94, %f79, %f79;
	fma.rn.f32 	%f95, %f94, %f82, %f2;
	fma.rn.f32 	%f96, %f95, %f92, %f87;
	abs.f32 	%f97, %f93;
	abs.f32 	%f98, %f96;
	max.f32 	%f100, %f97, %f98;
	setp.ltu.f32 	%p7, %f100, 0f40000000;
	selp.f32 	%f101, 0f00000000, 0f40400000, %p7;
	mul.f32 	%f102, %f93, %f93;
	mul.f32 	%f103, %f96, %f96;
	sub.f32 	%f104, %f102, %f103;
	add.f32 	%f105, %f1, %f104;
	selp.f32 	%f106, 0f3F800000, 0f00000000, %p7;
	fma.rn.f32 	%f107, %f105, %f106, %f101;
	add.f32 	%f108, %f93, %f93;
	fma.rn.f32 	%f109, %f108, %f96, %f2;
	fma.rn.f32 	%f110, %f109, %f106, %f101;
	abs.f32 	%f111, %f107;
	abs.f32 	%f112, %f110;
	max.f32 	%f114, %f111, %f112;
	setp.ltu.f32 	%p8, %f114, 0f40000000;
	selp.f32 	%f115, 0f00000000, 0f40400000, %p8;
	mul.f32 	%f116, %f107, %f107;
	mul.f32 	%f117, %f110, %f110;
	sub.f32 	%f118, %f116, %f117;
	add.f32 	%f119, %f1, %f118;
	selp.f32 	%f120, 0f3F800000, 0f00000000, %p8;
	fma.rn.f32 	%f128, %f119, %f120, %f115;
	add.f32 	%f121, %f107, %f107;
	fma.rn.f32 	%f122, %f121, %f110, %f2;
	fma.rn.f32 	%f127, %f122, %f120, %f115;
	add.s32 	%r14, %r14, 8;
	setp.ne.s32 	%p9, %r14, 1000000;
	@%p9 bra 	$L__BB0_1;
	cvta.to.global.u64 	%rd2, %rd1;
	abs.f32 	%f123, %f128;
	abs.f32 	%f124, %f127;
	max.f32 	%f126, %f123, %f124;
	setp.ge.f32 	%p10, %f126, 0f40000000;
	selp.b16 	%rs1, 32, 48, %p10;
	cvt.s64.s32 	%rd3, %r1;
	add.s64 	%rd4, %rd2, %rd3;
	st.global.u8 	[%rd4], %rs1;
	ret;

}


// ===== COMPILED SASS (sm_100) =====

	.target	sm_100

	.elftype	@"ET_EXEC"


//--------------------- .note.nv.tkinfo           --------------------------
	.section	.note.nv.tkinfo,"",@"SHT_NOTE"
	.sectionflags	@"SHF_NOTE_NV_TKINFO"
	.tkinfo
        /*0018*/ 	.word	0x00000002
        /*0030*/ 	.string	""
        /*0030*/ 	.string	"ptxas"
        /*0030*/ 	.string	"Cuda compilation tools, release 13.0, V13.0.88"
        /*0030*/ 	.string	"Build cuda_13.0.r13.0/compiler.36424714_0"
        /*0030*/ 	.string	"-arch sm_100 -m 64 "



//--------------------- .note.nv.cuinfo           --------------------------
	.section	.note.nv.cuinfo,"",@"SHT_NOTE"
	.sectionflags	@"SHF_NOTE_NV_CUINFO"
        /*0018*/ 	.short	0x0002
        /*001a*/ 	.short	0x0064
        /*001c*/ 	.short	0x0082
	.zero		2


//--------------------- .nv.info                  --------------------------
	.section	.nv.info,"",@"SHT_CUDA_INFO"
	.align	4


	//----- nvinfo : EIATTR_REGCOUNT
	.align		4
        /*0000*/ 	.byte	0x04, 0x2f
        /*0002*/ 	.short	(.L_1 - .L_0)
	.align		4
.L_0:
        /*0004*/ 	.word	index@(_Z7iteratePc)
        /*0008*/ 	.word	0x00000011


	//----- nvinfo : EIATTR_FRAME_SIZE
	.align		4
.L_1:
        /*000c*/ 	.byte	0x04, 0x11
        /*000e*/ 	.short	(.L_3 - .L_2)
	.align		4
.L_2:
        /*0010*/ 	.word	index@($__internal_0_$__cuda_sm3x_div_rn_noftz_f32_slowpath)
        /*0014*/ 	.word	0x00000000


	//----- nvinfo : EIATTR_FRAME_SIZE
	.align		4
.L_3:
        /*0018*/ 	.byte	0x04, 0x11
        /*001a*/ 	.short	(.L_5 - .L_4)
	.align		4
.L_4:
        /*001c*/ 	.word	index@(_Z7iteratePc)
        /*0020*/ 	.word	0x00000000


	//----- nvinfo : EIATTR_MIN_STACK_SIZE
	.align		4
.L_5:
        /*0024*/ 	.byte	0x04, 0x12
        /*0026*/ 	.short	(.L_7 - .L_6)
	.align		4
.L_6:
        /*0028*/ 	.word	index@(_Z7iteratePc)
        /*002c*/ 	.word	0x00000000
.L_7:


//--------------------- .nv.compat                --------------------------
	.section	.nv.compat,"",@"SHT_CUDA_COMPAT_INFO"
	.align	4
        /*0000*/ 	.byte	0x02, 0x09, 0x00, 0x00, 0x02, 0x02, 0x01, 0x00, 0x02, 0x05, 0x05, 0x00, 0x03, 0x07, 0x01, 0x01
        /*0010*/ 	.byte	0x02, 0x03, 0x00, 0x00, 0x02, 0x06, 0x01, 0x00, 0x04, 0x0b, 0x08, 0x00, 0x01, 0x00, 0x00, 0x00
        /*0020*/ 	.byte	0x00, 0x00, 0x00, 0x00


//--------------------- .nv.info._Z7iteratePc     --------------------------
	.section	.nv.info._Z7iteratePc,"",@"SHT_CUDA_INFO"
	.sectionflags	@""
	.align	4


	//----- nvinfo : EIATTR_CUDA_API_VERSION
	.align		4
        /*0000*/ 	.byte	0x04, 0x37
        /*0002*/ 	.short	(.L_9 - .L_8)
.L_8:
        /*0004*/ 	.word	0x00000082


	//----- nvinfo : EIATTR_KPARAM_INFO
	.align		4
.L_9:
        /*0008*/ 	.byte	0x04, 0x17
        /*000a*/ 	.short	(.L_11 - .L_10)
.L_10:
        /*000c*/ 	.word	0x00000000
        /*0010*/ 	.short	0x0000
        /*0012*/ 	.short	0x0000
        /*0014*/ 	.byte	0x00, 0xf5, 0x21, 0x00


	//----- nvinfo : EIATTR_SPARSE_MMA_MASK
	.align		4
.L_11:
        /*0018*/ 	.byte	0x03, 0x50
        /*001a*/ 	.short	0x0000


	//----- nvinfo : EIATTR_MAXREG_COUNT
	.align		4
        /*001c*/ 	.byte	0x03, 0x1b
        /*001e*/ 	.short	0x00ff


	//----- nvinfo : EIATTR_MERCURY_ISA_VERSION
	.align		4
        /*0020*/ 	.byte	0x03, 0x5f
        /*0022*/ 	.short	0x0101


	//----- nvinfo : EIATTR_VRC_CTA_INIT_COUNT
	.align		4
        /*0024*/ 	.byte	0x02, 0x4a
	.zero		1
	.zero		1


	//----- nvinfo : EIATTR_EXIT_INSTR_OFFSETS
	.align		4
        /*0028*/ 	.byte	0x04, 0x1c
        /*002a*/ 	.short	(.L_13 - .L_12)


	//   ....[0]....
.L_12:
        /*002c*/ 	.word	0x00000940


	//----- nvinfo : EIATTR_CRS_STACK_SIZE
	.align		4
.L_13:
        /*0030*/ 	.byte	0x04, 0x1e
        /*0032*/ 	.short	(.L_15 - .L_14)
.L_14:
        /*0034*/ 	.word	0x00000000


	//----- nvinfo : EIATTR_CBANK_PARAM_SIZE
	.align		4
.L_15:
        /*0038*/ 	.byte	0x03, 0x19
        /*003a*/ 	.short	0x0008


	//----- nvinfo : EIATTR_PARAM_CBANK
	.align		4
        /*003c*/ 	.byte	0x04, 0x0a
        /*003e*/ 	.short	(.L_17 - .L_16)
	.align		4
.L_16:
        /*0040*/ 	.word	index@(.nv.constant0._Z7iteratePc)
        /*0044*/ 	.short	0x0380
        /*0046*/ 	.short	0x0008


	//----- nvinfo : EIATTR_SW_WAR
	.align		4
.L_17:
        /*0048*/ 	.byte	0x04, 0x36
        /*004a*/ 	.short	(.L_19 - .L_18)
.L_18:
        /*004c*/ 	.word	0x00000008
.L_19:


//--------------------- .nv.callgraph             --------------------------
	.section	.nv.callgraph,"",@"SHT_CUDA_CALLGRAPH"
	.align	4
	.sectionentsize	8
	.align		4
        /*0000*/ 	.word	0x00000000
	.align		4
        /*0004*/ 	.word	0xffffffff
	.align		4
        /*0008*/ 	.word	0x00000000
	.align		4
        /*000c*/ 	.word	0xfffffffe
	.align		4
        /*0010*/ 	.word	0x00000000
	.align		4
        /*0014*/ 	.word	0xfffffffd
	.align		4
        /*0018*/ 	.word	0x00000000
	.align		4
        /*001c*/ 	.word	0xfffffffc


//--------------------- .text._Z7iteratePc        --------------------------
	.section	.text._Z7iteratePc,"ax",@progbits
	.align	128
        .global         _Z7iteratePc
        .type           _Z7iteratePc,@function
        .size           _Z7iteratePc,(.L_x_17 - _Z7iteratePc)
        .other          _Z7iteratePc,@"STO_CUDA_ENTRY STV_DEFAULT"
_Z7iteratePc:
.text._Z7iteratePc:
[----:B------:R-:W-:Y:S01]  /*0000*/  LDC R1, c[0x0][0x37c] ;  /* 0x0000df00ff017b82 */ /* 0x000fe20000000800 */
[----:B------:R-:W0:Y:S07]  /*0010*/  S2R R3, SR_TID.X ;  /* 0x0000000000037919 */ /* 0x000e2e0000002100 */
[----:B------:R-:W0:Y:S01]  /*0020*/  S2UR UR4, SR_CTAID.X ;  /* 0x00000000000479c3 */ /* 0x000e220000002500 */
[----:B------:R-:W-:Y:S01]  /*0030*/  IMAD.MOV.U32 R4, RZ, RZ, 0x3c191f1a ;  /* 0x3c191f1aff047424 */ /* 0x000fe200078e00ff */
[----:B------:R-:W-:Y:S06]  /*0040*/  BSSY.RECONVERGENT B0, `(.L_x_0) ;  /* 0x0000014000007945 */ /* 0x000fec0003800200 */
[----:B------:R-:W0:Y:S02]  /*0050*/  LDC R2, c[0x0][0x360] ;  /* 0x0000d800ff027b82 */ /* 0x000e240000000800 */
[----:B0-----:R-:W-:-:S02]  /*0060*/  IMAD R2, R2, UR4, R3 ;  /* 0x0000000402027c24 */ /* 0x001fc4000f8e0203 */
[----:B------:R-:W-:Y:S02]  /*0070*/  IMAD.MOV.U32 R3, RZ, RZ, 0x42d60000 ;  /* 0x42d60000ff037424 */ /* 0x000fe400078e00ff */
[----:B------:R-:W-:-:S04]  /*0080*/  IMAD.HI R5, R2, 0x4c8f8d29, RZ ;  /* 0x4c8f8d2902057827 */ /* 0x000fc800078e02ff */
[----:B------:R-:W-:Y:S01]  /*0090*/  FFMA R3, R4, -R3, 1 ;  /* 0x3f80000004037423 */ /* 0x000fe20000000803 */
[----:B------:R-:W-:-:S03]  /*00a0*/  SHF.R.U32.HI R0, RZ, 0x1f, R5 ;  /* 0x0000001fff007819 */ /* 0x000fc60000011605 */
[----:B------:R-:W-:Y:S01]  /*00b0*/  FFMA R3, R3, R4, 0.0093457940965890884399 ;  /* 0x3c191f1a03037423 */ /* 0x000fe20000000004 */
[----:B------:R-:W-:-:S05]  /*00c0*/  LEA.HI.SX32 R5, R5, R0, 0x1b ;  /* 0x0000000005057211 */ /* 0x000fca00078fdaff */
[----:B------:R-:W-:-:S05]  /*00d0*/  IMAD R0, R5, -0x6b, R2 ;  /* 0xffffff9505007824 */ /* 0x000fca00078e0202 */
[----:B------:R-:W-:-:S04]  /*00e0*/  I2FP.F32.S32 R0, R0 ;  /* 0x0000000000007245 */ /* 0x000fc80000201400 */
[----:B------:R-:W0:Y:S01]  /*00f0*/  FCHK P0, R0, 107 ;  /* 0x42d6000000007902 */ /* 0x000e220000000000 */
[----:B------:R-:W-:-:S04]  /*0100*/  FFMA R4, R0, R3, RZ ;  /* 0x0000000300047223 */ /* 0x000fc800000000ff */
[----:B------:R-:W-:-:S04]  /*0110*/  FFMA R6, R4, -107, R0 ;  /* 0xc2d6000004067823 */ /* 0x000fc80000000000 */
[----:B------:R-:W-:Y:S01]  /*0120*/  FFMA R3, R3, R6, R4 ;  /* 0x0000000603037223 */ /* 0x000fe20000000004 */
[----:B0-----:R-:W-:Y:S06]  /*0130*/  @!P0 BRA `(.L_x_1) ;  /* 0x0000000000108947 */ /* 0x001fec0003800000 */
[----:B------:R-:W-:Y:S01]  /*0140*/  HFMA2 R3, -RZ, RZ, 3.41796875, 0 ;  /* 0x42d60000ff037431 */ /* 0x000fe200000001ff */
[----:B------:R-:W-:-:S07]  /*0150*/  MOV R6, 0x170 ;  /* 0x0000017000067802 */ /* 0x000fce0000000f00 */
[----:B------:R-:W-:Y:S05]  /*0160*/  CALL.REL.NOINC `($__internal_0_$__cuda_sm3x_div_rn_noftz_f32_slowpath) ;  /* 0x0000000400f87944 */ /* 0x000fea0003c00000 */
[----:B------:R-:W-:-:S07]  /*0170*/  IMAD.MOV.U32 R3, RZ, RZ, R0 ;  /* 0x000000ffff037224 */ /* 0x000fce00078e0000 */
.L_x_1:
[----:B------:R-:W-:Y:S05]  /*0180*/  BSYNC.RECONVERGENT B0 ;  /* 0x0000000000007941 */ /* 0x000fea0003800200 */
.L_x_0:
[----:B------:R-:W-:Y:S01]  /*0190*/  MOV R7, 0x3c888889 ;  /* 0x3c88888900077802 */ /* 0x000fe20000000f00 */
[----:B------:R-:W-:Y:S01]  /*01a0*/  IMAD.MOV.U32 R4, RZ, RZ, 0x42700000 ;  /* 0x42700000ff047424 */ /* 0x000fe200078e00ff */
[----:B------:R-:W-:Y:S01]  /*01b0*/  I2FP.F32.S32 R0, R5 ;  /* 0x0000000500007245 */ /* 0x000fe20000201400 */
[----:B------:R-:W-:Y:S01]  /*01c0*/  FADD R3, R3, -0.5 ;  /* 0xbf00000003037421 */ /* 0x000fe20000000000 */
[----:B------:R-:W-:Y:S01]  /*01d0*/  BSSY.RECONVERGENT B0, `(.L_x_2) ;  /* 0x000000d000007945 */ /* 0x000fe20003800200 */
[----:B------:R-:W-:Y:S01]  /*01e0*/  FFMA R4, -R7, R4, 1 ;  /* 0x3f80000007047423 */ /* 0x000fe20000000104 */
[----:B------:R-:W0:Y:S03]  /*01f0*/  FCHK P0, R0, -60 ;  /* 0xc270000000007902 */ /* 0x000e260000000000 */
[----:B------:R-:W-:Y:S01]  /*0200*/  FFMA R5, R4, -R7, -0.016666667535901069641 ;  /* 0xbc88888904057423 */ /* 0x000fe20000000807 */
[----:B------:R-:W-:-:S03]  /*0210*/  FMUL R4, R3, 3 ;  /* 0x4040000003047820 */ /* 0x000fc60000400000 */
[----:B------:R-:W-:-:S04]  /*0220*/  FFMA R6, R0, R5, RZ ;  /* 0x0000000500067223 */ /* 0x000fc800000000ff */
[----:B------:R-:W-:-:S04]  /*0230*/  FFMA R7, R6, 60, R0 ;  /* 0x4270000006077823 */ /* 0x000fc80000000000 */
[----:B------:R-:W-:Y:S01]  /*0240*/  FFMA R5, R5, R7, R6 ;  /* 0x0000000705057223 */ /* 0x000fe20000000006 */
[----:B0-----:R-:W-:Y:S06]  /*0250*/  @!P0 BRA `(.L_x_3) ;  /* 0x0000000000108947 */ /* 0x001fec0003800000 */
[----:B------:R-:W-:Y:S01]  /*0260*/  HFMA2 R3, -RZ, RZ, -3.21875, 0 ;  /* 0xc2700000ff037431 */ /* 0x000fe200000001ff */
[----:B------:R-:W-:-:S07]  /*0270*/  MOV R6, 0x290 ;  /* 0x0000029000067802 */ /* 0x000fce0000000f00 */
[----:B------:R-:W-:Y:S05]  /*0280*/  CALL.REL.NOINC `($__internal_0_$__cuda_sm3x_div_rn_noftz_f32_slowpath) ;  /* 0x0000000400b07944 */ /* 0x000fea0003c00000 */
[----:B------:R-:W-:-:S07]  /*0290*/  IMAD.MOV.U32 R5, RZ, RZ, R0 ;  /* 0x000000ffff057224 */ /* 0x000fce00078e0000 */
.L_x_3:
[----:B------:R-:W-:Y:S05]  /*02a0*/  BSYNC.RECONVERGENT B0 ;  /* 0x0000000000007941 */ /* 0x000fea0003800200 */
.L_x_2:
[----:B------:R-:W-:Y:S01]  /*02b0*/  FADD R0, R5, 0.5 ;  /* 0x3f00000005007421 */ /* 0x000fe20000000000 */
[----:B------:R-:W-:Y:S01]  /*02c0*/  MOV R6, R4 ;  /* 0x0000000400067202 */ /* 0x000fe20000000f00 */
[----:B------:R-:W0:Y:S02]  /*02d0*/  LDCU.64 UR6, c[0x0][0x358] ;  /* 0x00006b00ff0677ac */ /* 0x000e240008000a00 */
[----:B------:R-:W-:Y:S01]  /*02e0*/  FMUL R0, R0, 5.3499999046325683594 ;  /* 0x40ab333300007820 */ /* 0x000fe20000400000 */
[----:B------:R-:W-:-:S03]  /*02f0*/  UMOV UR4, URZ ;  /* 0x000000ff00047c82 */ /* 0x000fc60008000000 */
[----:B------:R-:W-:-:S07]  /*0300*/  IMAD.MOV.U32 R3, RZ, RZ, R0 ;  /* 0x000000ffff037224 */ /* 0x000fce00078e0000 */
.L_x_4:
[CC--:B------:R-:W-:Y:S01]  /*0310*/  FMNMX R5, |R6|.reuse, |R3|.reuse, !PT ;  /* 0x4000000306057209 */ /* 0x0c0fe20007800200 */
[-C--:B------:R-:W-:Y:S01]  /*0320*/  FMUL R7, R3, R3.reuse ;  /* 0x0000000303077220 */ /* 0x080fe20000400000 */
[C---:B------:R-:W-:Y:S01]  /*0330*/  FADD R9, R6.reuse, R6 ;  /* 0x0000000606097221 */ /* 0x040fe20000000000 */
[----:B------:R-:W-:Y:S01]  /*0340*/  UIADD3 UR4, UPT, UPT, UR4, 0x8, URZ ;  /* 0x0000000804047890 */ /* 0x000fe2000fffe0ff */
[C---:B------:R-:W-:Y:S01]  /*0350*/  FSETP.GE.AND P0, PT, R5.reuse, 2, PT ;  /* 0x400000000500780b */ /* 0x040fe20003f06000 */
[----:B------:R-:W-:Y:S01]  /*0360*/  FFMA R7, R6, R6, -R7 ;  /* 0x0000000606077223 */ /* 0x000fe20000000807 */
[----:B------:R-:W-:Y:S01]  /*0370*/  FSET.BF.LTU.AND R8, R5, 2, PT ;  /* 0x400000000508780a */ /* 0x000fe20003809000 */
[----:B------:R-:W-:Y:S01]  /*0380*/  FFMA R9, R9, R3, R0 ;  /* 0x0000000309097223 */ /* 0x000fe20000000000 */
[----:B------:R-:W-:Y:S01]  /*0390*/  FSEL R5, RZ, 3, !P0 ;  /* 0x40400000ff057808 */ /* 0x000fe20004000000 */
[----:B------:R-:W-:Y:S01]  /*03a0*/  FADD R6, R4, R7 ;  /* 0x0000000704067221 */ /* 0x000fe20000000000 */
[----:B------:R-:W-:-:S03]  /*03b0*/  UISETP.NE.AND UP0, UPT, UR4, 0xf4240, UPT ;  /* 0x000f42400400788c */ /* 0x000fc6000bf05270 */
[--C-:B------:R-:W-:Y:S01]  /*03c0*/  FFMA R6, R6, R8, R5.reuse ;  /* 0x0000000806067223 */ /* 0x100fe20000000005 */
[----:B------:R-:W-:-:S03]  /*03d0*/  FFMA R9, R8, R9, R5 ;  /* 0x0000000908097223 */ /* 0x000fc60000000005 */
[C---:B------:R-:W-:Y:S01]  /*03e0*/  FADD R7, R6.reuse, R6 ;  /* 0x0000000606077221 */ /* 0x040fe20000000000 */
[CC--:B------:R-:W-:Y:S01]  /*03f0*/  FMUL R5, R9.reuse, R9.reuse ;  /* 0x0000000909057220 */ /* 0x0c0fe20000400000 */
[C---:B------:R-:W-:Y:S02]  /*0400*/  FMNMX R3, |R6|.reuse, |R9|, !PT ;  /* 0x4000000906037209 */ /* 0x040fe40007800200 */
[----:B------:R-:W-:Y:S01]  /*0410*/  FFMA R7, R9, R7, R0 ;  /* 0x0000000709077223 */ /* 0x000fe20000000000 */
[----:B------:R-:W-:Y:S01]  /*0420*/  FFMA R5, R6, R6, -R5 ;  /* 0x0000000606057223 */ /* 0x000fe20000000805 */
[C---:B------:R-:W-:Y:S02]  /*0430*/  FSETP.GE.AND P0, PT, R3.reuse, 2, PT ;  /* 0x400000000300780b */ /* 0x040fe40003f06000 */
[----:B------:R-:W-:Y:S01]  /*0440*/  FSET.BF.LTU.AND R8, R3, 2, PT ;  /* 0x400000000308780a */ /* 0x000fe20003809000 */
[----:B------:R-:W-:Y:S01]  /*0450*/  FADD R6, R4, R5 ;  /* 0x0000000504067221 */ /* 0x000fe20000000000 */
[----:B------:R-:W-:-:S05]  /*0460*/  FSEL R3, RZ, 3, !P0 ;  /* 0x40400000ff037808 */ /* 0x000fca0004000000 */
        /* <DEDUP_REMOVED lines=67> */
[----:B------:R-:W-:Y:S01]  /*08a0*/  FFMA R3, R8, R7, R3 ;  /* 0x0000000708037223 */ /* 0x000fe20000000003 */
[----:B------:R-:W-:Y:S06]  /*08b0*/  BRA.U UP0, `(.L_x_4) ;  /* 0xfffffff900947547 */ /* 0x000fec000b83ffff */
[----:B------:R-:W1:Y:S01]  /*08c0*/  LDCU.64 UR4, c[0x0][0x380] ;  /* 0x00007000ff0477ac */ /* 0x000e620008000a00 */
[----:B------:R-:W-:Y:S01]  /*08d0*/  HFMA2 R0, -RZ, RZ, 0, 1.9073486328125e-06 ;  /* 0x00000020ff007431 */ /* 0x000fe200000001ff */
[----:B------:R-:W-:-:S04]  /*08e0*/  FMNMX R3, |R3|, |R6|, !PT ;  /* 0x4000000603037209 */ /* 0x000fc80007800200 */
[----:B------:R-:W-:-:S04]  /*08f0*/  FSETP.GE.AND P0, PT, R3, 2, PT ;  /* 0x400000000300780b */ /* 0x000fc80003f06000 */
[----:B------:R-:W-:Y:S02]  /*0900*/  SEL R3, R0, 0x30, P0 ;  /* 0x0000003000037807 */ /* 0x000fe40000000000 */
[----:B-1----:R-:W-:-:S04]  /*0910*/  IADD3 R4, P1, PT, R2, UR4, RZ ;  /* 0x0000000402047c10 */ /* 0x002fc8000ff3e0ff */
[----:B------:R-:W-:-:S05]  /*0920*/  LEA.HI.X.SX32 R5, R2, UR5, 0x1, P1 ;  /* 0x0000000502057c11 */ /* 0x000fca00088f0eff */
[----:B0-----:R-:W-:Y:S01]  /*0930*/  STG.E.U8 desc[UR6][R4.64], R3 ;  /* 0x0000000304007986 */ /* 0x001fe2000c101106 */
[----:B------:R-:W-:Y:S05]  /*0940*/  EXIT ;  /* 0x000000000000794d */ /* 0x000fea0003800000 */
        .weak           $__internal_0_$__cuda_sm3x_div_rn_noftz_f32_slowpath
        .type           $__internal_0_$__cuda_sm3x_div_rn_noftz_f32_slowpath,@function
        .size           $__internal_0_$__cuda_sm3x_div_rn_noftz_f32_slowpath,(.L_x_17 - $__internal_0_$__cuda_sm3x_div_rn_noftz_f32_slowpath)
$__internal_0_$__cuda_sm3x_div_rn_noftz_f32_slowpath:
[----:B------:R-:W-:Y:S01]  /*0950*/  SHF.R.U32.HI R8, RZ, 0x17, R3 ;  /* 0x00000017ff087819 */ /* 0x000fe20000011603 */
[----:B------:R-:W-:Y:S01]  /*0960*/  BSSY.RECONVERGENT B1, `(.L_x_5) ;  /* 0x0000062000017945 */ /* 0x000fe20003800200 */
[----:B------:R-:W-:Y:S02]  /*0970*/  SHF.R.U32.HI R7, RZ, 0x17, R0 ;  /* 0x00000017ff077819 */ /* 0x000fe40000011600 */
[----:B------:R-:W-:Y:S02]  /*0980*/  LOP3.LUT R12, R8, 0xff, RZ, 0xc0, !PT ;  /* 0x000000ff080c7812 */ /* 0x000fe400078ec0ff */
[----:B------:R-:W-:-:S03]  /*0990*/  LOP3.LUT R10, R7, 0xff, RZ, 0xc0, !PT ;  /* 0x000000ff070a7812 */ /* 0x000fc600078ec0ff */
[----:B------:R-:W-:Y:S01]  /*09a0*/  VIADD R9, R12, 0xffffffff ;  /* 0xffffffff0c097836 */ /* 0x000fe20000000000 */
[----:B------:R-:W-:-:S04]  /*09b0*/  IADD3 R8, PT, PT, R10, -0x1, RZ ;  /* 0xffffffff0a087810 */ /* 0x000fc80007ffe0ff */
[----:B------:R-:W-:-:S04]  /*09c0*/  ISETP.GT.U32.AND P0, PT, R9, 0xfd, PT ;  /* 0x000000fd0900780c */ /* 0x000fc80003f04070 */
[----:B------:R-:W-:-:S13]  /*09d0*/  ISETP.GT.U32.OR P0, PT, R8, 0xfd, P0 ;  /* 0x000000fd0800780c */ /* 0x000fda0000704470 */
[----:B------:R-:W-:Y:S01]  /*09e0*/  @!P0 IMAD.MOV.U32 R7, RZ, RZ, RZ ;  /* 0x000000ffff078224 */ /* 0x000fe200078e00ff */
[----:B------:R-:W-:Y:S06]  /*09f0*/  @!P0 BRA `(.L_x_6) ;  /* 0x00000000005c8947 */ /* 0x000fec0003800000 */
[----:B------:R-:W-:Y:S02]  /*0a00*/  FSETP.GTU.FTZ.AND P0, PT, |R0|, +INF , PT ;  /* 0x7f8000000000780b */ /* 0x000fe40003f1c200 */
[----:B------:R-:W-:-:S04]  /*0a10*/  FSETP.GTU.FTZ.AND P1, PT, |R3|, +INF , PT ;  /* 0x7f8000000300780b */ /* 0x000fc80003f3c200 */
[----:B------:R-:W-:-:S13]  /*0a20*/  PLOP3.LUT P0, PT, P0, P1, PT, 0xf8, 0x8f ;  /* 0x00000000008f781c */ /* 0x000fda0000703f70 */
[----:B------:R-:W-:Y:S05]  /*0a30*/  @P0 BRA `(.L_x_7) ;  /* 0x00000004004c0947 */ /* 0x000fea0003800000 */
[----:B------:R-:W-:-:S13]  /*0a40*/  LOP3.LUT P0, RZ, R3, 0x7fffffff, R0, 0xc8, !PT ;  /* 0x7fffffff03ff7812 */ /* 0x000fda000780c800 */
[----:B------:R-:W-:Y:S05]  /*0a50*/  @!P0 BRA `(.L_x_8) ;  /* 0x00000004003c8947 */ /* 0x000fea0003800000 */
[C---:B------:R-:W-:Y:S02]  /*0a60*/  FSETP.NEU.FTZ.AND P2, PT, |R0|.reuse, +INF , PT ;  /* 0x7f8000000000780b */ /* 0x040fe40003f5d200 */
[----:B------:R-:W-:Y:S02]  /*0a70*/  FSETP.NEU.FTZ.AND P1, PT, |R3|, +INF , PT ;  /* 0x7f8000000300780b */ /* 0x000fe40003f3d200 */
[----:B------:R-:W-:-:S11]  /*0a80*/  FSETP.NEU.FTZ.AND P0, PT, |R0|, +INF , PT ;  /* 0x7f8000000000780b */ /* 0x000fd60003f1d200 */
[----:B------:R-:W-:Y:S05]  /*0a90*/  @!P1 BRA !P2, `(.L_x_8) ;  /* 0x00000004002c9947 */ /* 0x000fea0005000000 */
[----:B------:R-:W-:-:S04]  /*0aa0*/  LOP3.LUT P2, RZ, R0, 0x7fffffff, RZ, 0xc0, !PT ;  /* 0x7fffffff00ff7812 */ /* 0x000fc8000784c0ff */
[----:B------:R-:W-:-:S13]  /*0ab0*/  PLOP3.LUT P1, PT, P1, P2, PT, 0x2f, 0xf2 ;  /* 0x0000000000f2781c */ /* 0x000fda0000f24577 */
[----:B------:R-:W-:Y:S05]  /*0ac0*/  @P1 BRA `(.L_x_9) ;  /* 0x0000000400181947 */ /* 0x000fea0003800000 */
[----:B------:R-:W-:-:S04]  /*0ad0*/  LOP3.LUT P1, RZ, R3, 0x7fffffff, RZ, 0xc0, !PT ;  /* 0x7fffffff03ff7812 */ /* 0x000fc8000782c0ff */
[----:B------:R-:W-:-:S13]  /*0ae0*/  PLOP3.LUT P0, PT, P0, P1, PT, 0x2f, 0xf2 ;  /* 0x0000000000f2781c */ /* 0x000fda0000702577 */
[----:B------:R-:W-:Y:S05]  /*0af0*/  @P0 BRA `(.L_x_10) ;  /* 0x0000000400000947 */ /* 0x000fea0003800000 */
[----:B------:R-:W-:Y:S02]  /*0b00*/  ISETP.GE.AND P0, PT, R8, RZ, PT ;  /* 0x000000ff0800720c */ /* 0x000fe40003f06270 */
[----:B------:R-:W-:-:S11]  /*0b10*/  ISETP.GE.AND P1, PT, R9, RZ, PT ;  /* 0x000000ff0900720c */ /* 0x000fd60003f26270 */
[----:B------:R-:W-:Y:S01]  /*0b20*/  @P0 MOV R7, RZ ;  /* 0x000000ff00070202 */ /* 0x000fe20000000f00 */
[----:B------:R-:W-:Y:S02]  /*0b30*/  @!P0 IMAD.MOV.U32 R7, RZ, RZ, -0x40 ;  /* 0xffffffc0ff078424 */ /* 0x000fe400078e00ff */
[----:B------:R-:W-:Y:S01]  /*0b40*/  @!P0 FFMA R0, R0, 1.84467440737095516160e+19, RZ ;  /* 0x5f80000000008823 */ /* 0x000fe200000000ff */
[----:B------:R-:W-:Y:S02]  /*0b50*/  @!P1 FFMA R3, R3, 1.84467440737095516160e+19, RZ ;  /* 0x5f80000003039823 */ /* 0x000fe400000000ff */
[----:B------:R-:W-:-:S07]  /*0b60*/  @!P1 IADD3 R7, PT, PT, R7, 0x40, RZ ;  /* 0x0000004007079810 */ /* 0x000fce0007ffe0ff */
.L_x_6:
[----:B------:R-:W-:Y:S01]  /*0b70*/  LEA R8, R12, 0xc0800000, 0x17 ;  /* 0xc08000000c087811 */ /* 0x000fe200078eb8ff */
[----:B------:R-:W-:Y:S04]  /*0b80*/  BSSY.RECONVERGENT B2, `(.L_x_11) ;  /* 0x0000036000027945 */ /* 0x000fe80003800200 */
[----:B------:R-:W-:Y:S01]  /*0b90*/  IMAD.IADD R8, R3, 0x1, -R8 ;  /* 0x0000000103087824 */ /* 0x000fe200078e0a08 */
[----:B------:R-:W-:-:S03]  /*0ba0*/  IADD3 R3, PT, PT, R10, -0x7f, RZ ;  /* 0xffffff810a037810 */ /* 0x000fc60007ffe0ff */
[----:B------:R0:W1:Y:S01]  /*0bb0*/  MUFU.RCP R9, R8 ;  /* 0x0000000800097308 */ /* 0x0000620000001000 */
[----:B------:R-:W-:Y:S01]  /*0bc0*/  FADD.FTZ R11, -R8, -RZ ;  /* 0x800000ff080b7221 */ /* 0x000fe20000010100 */
[C---:B------:R-:W-:Y:S01]  /*0bd0*/  IMAD R0, R3.reuse, -0x800000, R0 ;  /* 0xff80000003007824 */ /* 0x040fe200078e0200 */
[----:B0-----:R-:W-:-:S05]  /*0be0*/  IADD3 R8, PT, PT, R3, 0x7f, -R12 ;  /* 0x0000007f03087810 */ /* 0x001fca0007ffe80c */
[----:B------:R-:W-:Y:S02]  /*0bf0*/  IMAD.IADD R8, R8, 0x1, R7 ;  /* 0x0000000108087824 */ /* 0x000fe400078e0207 */
[----:B-1----:R-:W-:-:S04]  /*0c00*/  FFMA R10, R9, R11, 1 ;  /* 0x3f800000090a7423 */ /* 0x002fc8000000000b */
[----:B------:R-:W-:-:S04]  /*0c10*/  FFMA R14, R9, R10, R9 ;  /* 0x0000000a090e7223 */ /* 0x000fc80000000009 */
[----:B------:R-:W-:-:S04]  /*0c20*/  FFMA R9, R0, R14, RZ ;  /* 0x0000000e00097223 */ /* 0x000fc800000000ff */
[----:B------:R-:W-:-:S04]  /*0c30*/  FFMA R10, R11, R9, R0 ;  /* 0x000000090b0a7223 */ /* 0x000fc80000000000 */
[----:B------:R-:W-:-:S04]  /*0c40*/  FFMA R9, R14, R10, R9 ;  /* 0x0000000a0e097223 */ /* 0x000fc80000000009 */
[----:B------:R-:W-:-:S04]  /*0c50*/  FFMA R10, R11, R9, R0 ;  /* 0x000000090b0a7223 */ /* 0x000fc80000000000 */
[----:B------:R-:W-:-:S05]  /*0c60*/  FFMA R0, R14, R10, R9 ;  /* 0x0000000a0e007223 */ /* 0x000fca0000000009 */
[----:B------:R-:W-:-:S04]  /*0c70*/  SHF.R.U32.HI R3, RZ, 0x17, R0 ;  /* 0x00000017ff037819 */ /* 0x000fc80000011600 */
[----:B------:R-:W-:-:S04]  /*0c80*/  LOP3.LUT R3, R3, 0xff, RZ, 0xc0, !PT ;  /* 0x000000ff03037812 */ /* 0x000fc800078ec0ff */
[----:B------:R-:W-:-:S05]  /*0c90*/  IADD3 R11, PT, PT, R3, R8, RZ ;  /* 0x00000008030b7210 */ /* 0x000fca0007ffe0ff */
[----:B------:R-:W-:-:S05]  /*0ca0*/  VIADD R3, R11, 0xffffffff ;  /* 0xffffffff0b037836 */ /* 0x000fca0000000000 */
[----:B------:R-:W-:-:S13]  /*0cb0*/  ISETP.GE.U32.AND P0, PT, R3, 0xfe, PT ;  /* 0x000000fe0300780c */ /* 0x000fda0003f06070 */
[----:B------:R-:W-:Y:S05]  /*0cc0*/  @!P0 BRA `(.L_x_12) ;  /* 0x0000000000808947 */ /* 0x000fea0003800000 */
[----:B------:R-:W-:-:S13]  /*0cd0*/  ISETP.GT.AND P0, PT, R11, 0xfe, PT ;  /* 0x000000fe0b00780c */ /* 0x000fda0003f04270 */
[----:B------:R-:W-:Y:S05]  /*0ce0*/  @P0 BRA `(.L_x_13) ;  /* 0x00000000006c0947 */ /* 0x000fea0003800000 */
[----:B------:R-:W-:-:S13]  /*0cf0*/  ISETP.GE.AND P0, PT, R11, 0x1, PT ;  /* 0x000000010b00780c */ /* 0x000fda0003f06270 */
[----:B------:R-:W-:Y:S05]  /*0d00*/  @P0 BRA `(.L_x_14) ;  /* 0x0000000000740947 */ /* 0x000fea0003800000 */
[----:B------:R-:W-:Y:S02]  /*0d10*/  ISETP.GE.AND P0, PT, R11, -0x18, PT ;  /* 0xffffffe80b00780c */ /* 0x000fe40003f06270 */
[----:B------:R-:W-:-:S11]  /*0d20*/  LOP3.LUT R0, R0, 0x80000000, RZ, 0xc0, !PT ;  /* 0x8000000000007812 */ /* 0x000fd600078ec0ff */
[----:B------:R-:W-:Y:S05]  /*0d30*/  @!P0 BRA `(.L_x_14) ;  /* 0x0000000000688947 */ /* 0x000fea0003800000 */
[CCC-:B------:R-:W-:Y:S01]  /*0d40*/  FFMA.RZ R3, R14.reuse, R10.reuse, R9.reuse ;  /* 0x0000000a0e037223 */ /* 0x1c0fe2000000c009 */
[CCC-:B------:R-:W-:Y:S01]  /*0d50*/  FFMA.RM R8, R14.reuse, R10.reuse, R9.reuse ;  /* 0x0000000a0e087223 */ /* 0x1c0fe20000004009 */
[C---:B------:R-:W-:Y:S02]  /*0d60*/  ISETP.NE.AND P2, PT, R11.reuse, RZ, PT ;  /* 0x000000ff0b00720c */ /* 0x040fe40003f45270 */
[----:B------:R-:W-:Y:S02]  /*0d70*/  ISETP.NE.AND P1, PT, R11, RZ, PT ;  /* 0x000000ff0b00720c */ /* 0x000fe40003f25270 */
[----:B------:R-:W-:Y:S01]  /*0d80*/  LOP3.LUT R7, R3, 0x7fffff, RZ, 0xc0, !PT ;  /* 0x007fffff03077812 */ /* 0x000fe200078ec0ff */
[----:B------:R-:W-:Y:S01]  /*0d90*/  FFMA.RP R3, R14, R10, R9 ;  /* 0x0000000a0e037223 */ /* 0x000fe20000008009 */
[----:B------:R-:W-:Y:S01]  /*0da0*/  IADD3 R10, PT, PT, R11, 0x20, RZ ;  /* 0x000000200b0a7810 */ /* 0x000fe20007ffe0ff */
[----:B------:R-:W-:Y:S01]  /*0db0*/  IMAD.MOV R9, RZ, RZ, -R11 ;  /* 0x000000ffff097224 */ /* 0x000fe200078e0a0b */
[----:B------:R-:W-:-:S02]  /*0dc0*/  LOP3.LUT R7, R7, 0x800000, RZ, 0xfc, !PT ;  /* 0x0080000007077812 */ /* 0x000fc400078efcff */
[----:B------:R-:W-:Y:S02]  /*0dd0*/  FSETP.NEU.FTZ.AND P0, PT, R3, R8, PT ;  /* 0x000000080300720b */ /* 0x000fe40003f1d000 */
[----:B------:R-:W-:Y:S02]  /*0de0*/  SHF.L.U32 R10, R7, R10, RZ ;  /* 0x0000000a070a7219 */ /* 0x000fe400000006ff */
[----:B------:R-:W-:Y:S02]  /*0df0*/  SEL R8, R9, RZ, P2 ;  /* 0x000000ff09087207 */ /* 0x000fe40001000000 */
[----:B------:R-:W-:Y:S02]  /*0e00*/  ISETP.NE.AND P1, PT, R10, RZ, P1 ;  /* 0x000000ff0a00720c */ /* 0x000fe40000f25270 */
[----:B------:R-:W-:Y:S02]  /*0e10*/  SHF.R.U32.HI R8, RZ, R8, R7 ;  /* 0x00000008ff087219 */ /* 0x000fe40000011607 */
[----:B------:R-:W-:-:S02]  /*0e20*/  PLOP3.LUT P0, PT, P0, P1, PT, 0xf8, 0x8f ;  /* 0x00000000008f781c */ /* 0x000fc40000703f70 */
[----:B------:R-:W-:Y:S02]  /*0e30*/  SHF.R.U32.HI R10, RZ, 0x1, R8 ;  /* 0x00000001ff0a7819 */ /* 0x000fe40000011608 */
[----:B------:R-:W-:-:S04]  /*0e40*/  SEL R3, RZ, 0x1, !P0 ;  /* 0x00000001ff037807 */ /* 0x000fc80004000000 */
[----:B------:R-:W-:-:S04]  /*0e50*/  LOP3.LUT R3, R3, 0x1, R10, 0xf8, !PT ;  /* 0x0000000103037812 */ /* 0x000fc800078ef80a */
[----:B------:R-:W-:-:S04]  /*0e60*/  LOP3.LUT R3, R3, R8, RZ, 0xc0, !PT ;  /* 0x0000000803037212 */ /* 0x000fc800078ec0ff */
[----:B------:R-:W-:-:S04]  /*0e70*/  IADD3 R3, PT, PT, R10, R3, RZ ;  /* 0x000000030a037210 */ /* 0x000fc80007ffe0ff */
[----:B------:R-:W-:Y:S01]  /*0e80*/  LOP3.LUT R0, R3, R0, RZ, 0xfc, !PT ;  /* 0x0000000003007212 */ /* 0x000fe200078efcff */
[----:B------:R-:W-:Y:S06]  /*0e90*/  BRA `(.L_x_14) ;  /* 0x0000000000107947 */ /* 0x000fec0003800000 */
.L_x_13:
[----:B------:R-:W-:-:S04]  /*0ea0*/  LOP3.LUT R0, R0, 0x80000000, RZ, 0xc0, !PT ;  /* 0x8000000000007812 */ /* 0x000fc800078ec0ff */
[----:B------:R-:W-:Y:S01]  /*0eb0*/  LOP3.LUT R0, R0, 0x7f800000, RZ, 0xfc, !PT ;  /* 0x7f80000000007812 */ /* 0x000fe200078efcff */
[----:B------:R-:W-:Y:S06]  /*0ec0*/  BRA `(.L_x_14) ;  /* 0x0000000000047947 */ /* 0x000fec0003800000 */
.L_x_12:
[----:B------:R-:W-:-:S07]  /*0ed0*/  IMAD R0, R8, 0x800000, R0 ;  /* 0x0080000008007824 */ /* 0x000fce00078e0200 */
.L_x_14:
[----:B------:R-:W-:Y:S05]  /*0ee0*/  BSYNC.RECONVERGENT B2 ;  /* 0x0000000000027941 */ /* 0x000fea0003800200 */
.L_x_11:
[----:B------:R-:W-:Y:S05]  /*0ef0*/  BRA `(.L_x_15) ;  /* 0x0000000000207947 */ /* 0x000fea0003800000 */
.L_x_10:
[----:B------:R-:W-:-:S04]  /*0f00*/  LOP3.LUT R0, R3, 0x80000000, R0, 0x48, !PT ;  /* 0x8000000003007812 */ /* 0x000fc800078e4800 */
[----:B------:R-:W-:Y:S01]  /*0f10*/  LOP3.LUT R0, R0, 0x7f800000, RZ, 0xfc, !PT ;  /* 0x7f80000000007812 */ /* 0x000fe200078efcff */
[----:B------:R-:W-:Y:S06]  /*0f20*/  BRA `(.L_x_15) ;  /* 0x0000000000147947 */ /* 0x000fec0003800000 */
.L_x_9:
[----:B------:R-:W-:Y:S01]  /*0f30*/  LOP3.LUT R0, R3, 0x80000000, R0, 0x48, !PT ;  /* 0x8000000003007812 */ /* 0x000fe200078e4800 */
[----:B------:R-:W-:Y:S06]  /*0f40*/  BRA `(.L_x_15) ;  /* 0x00000000000c7947 */ /* 0x000fec0003800000 */
.L_x_8:
[----:B------:R-:W0:Y:S01]  /*0f50*/  MUFU.RSQ R0, -QNAN ;  /* 0xffc0000000007908 */ /* 0x000e220000001400 */
[----:B------:R-:W-:Y:S05]  /*0f60*/  BRA `(.L_x_15) ;  /* 0x0000000000047947 */ /* 0x000fea0003800000 */
.L_x_7:
[----:B------:R-:W-:-:S07]  /*0f70*/  FADD.FTZ R0, R0, R3 ;  /* 0x0000000300007221 */ /* 0x000fce0000010000 */
.L_x_15:
[----:B------:R-:W-:Y:S05]  /*0f80*/  BSYNC.RECONVERGENT B1 ;  /* 0x0000000000017941 */ /* 0x000fea0003800200 */
.L_x_5:
[----:B------:R-:W-:-:S04]  /*0f90*/  HFMA2 R7, -RZ, RZ, 0, 0 ;  /* 0x00000000ff077431 */ /* 0x000fc800000001ff */
[----:B0-----:R-:W-:Y:S05]  /*0fa0*/  RET.REL.NODEC R6 `(_Z7iteratePc) ;  /* 0xfffffff006147950 */ /* 0x001fea0003c3ffff */
.L_x_16:
[----:B------:R-:W-:-:S00]  /*0fb0*/  BRA `(.L_x_16) ;  /* 0xfffffffc00fc7947 */ /* 0x000fc0000383ffff */
[----:B------:R-:W-:-:S00]  /*0fc0*/  NOP ;  /* 0x0000000000007918 */ /* 0x000fc00000000000 */
        /* <DEDUP_REMOVED lines=11> */
.L_x_17:


//--------------------- .nv.shared.reserved.0     --------------------------
	.section	.nv.shared.reserved.0,"aw",@nobits
	.weak		__nv_reservedSMEM_offset_0_alias
	.size		__nv_reservedSMEM_offset_0_alias, 0, 64
	.other		__nv_reservedSMEM_offset_0_alias,@"STO_CUDA_RESERVED_SHARED STV_DEFAULT"
__nv_reservedSMEM_offset_0_alias:
	.zero		0
	.zero		64


//--------------------- .nv.constant0._Z7iteratePc --------------------------
	.section	.nv.constant0._Z7iteratePc,"a",@progbits
	.sectionflags	@""
	.align	4
.nv.constant0._Z7iteratePc:
	.zero		904


//--------------------- SYMBOLS --------------------------

	.type		.nv.reservedSmem.offset0,@object
	.size		.nv.reservedSmem.offset0,0x4
